//
// Generated by NVIDIA NVVM Compiler
//
// Compiler Build ID: CL-36424714
// Cuda compilation tools, release 13.0, V13.0.88
// Based on NVVM 20.0.0
//

.version 9.0
.target sm_100
.address_size 64

	// .globl	_Z18sum_array_gpu_longPiS_S_i
.extern .func  (.param .b32 func_retval0) vprintf
(
	.param .b64 vprintf_param_0,
	.param .b64 vprintf_param_1
)
;
// _ZZ3dotPfS_S_E5cache has been demoted
.global .align 1 .b8 $str[35] = {109, 97, 120, 58, 32, 37, 100, 44, 32, 116, 105, 100, 58, 32, 37, 100, 44, 32, 97, 100, 100, 101, 100, 95, 118, 97, 108, 117, 101, 58, 32, 37, 100, 10};

.visible .entry _Z18sum_array_gpu_longPiS_S_i(
	.param .u64 .ptr .align 1 _Z18sum_array_gpu_longPiS_S_i_param_0,
	.param .u64 .ptr .align 1 _Z18sum_array_gpu_longPiS_S_i_param_1,
	.param .u64 .ptr .align 1 _Z18sum_array_gpu_longPiS_S_i_param_2,
	.param .u32 _Z18sum_array_gpu_longPiS_S_i_param_3
)
{
	.local .align 8 .b8 	__local_depot0[16];
	.reg .b64 	%SP;
	.reg .b64 	%SPL;
	.reg .pred 	%p<4>;
	.reg .b32 	%r<16>;
	.reg .b64 	%rd<16>;

	mov.u64 	%SPL, __local_depot0;
	cvta.local.u64 	%SP, %SPL;
	ld.param.u64 	%rd5, [_Z18sum_array_gpu_longPiS_S_i_param_0];
	ld.param.u64 	%rd6, [_Z18sum_array_gpu_longPiS_S_i_param_1];
	ld.param.u64 	%rd7, [_Z18sum_array_gpu_longPiS_S_i_param_2];
	ld.param.u32 	%r6, [_Z18sum_array_gpu_longPiS_S_i_param_3];
	mov.u32 	%r7, %tid.x;
	mov.u32 	%r8, %ctaid.x;
	mov.u32 	%r1, %ntid.x;
	mad.lo.s32 	%r15, %r8, %r1, %r7;
	setp.ge.s32 	%p1, %r15, %r6;
	@%p1 bra 	$L__BB0_5;
	add.u64 	%rd8, %SP, 0;
	add.u64 	%rd1, %SPL, 0;
	mov.u32 	%r9, %nctaid.x;
	mul.lo.s32 	%r3, %r1, %r9;
	cvta.to.global.u64 	%rd2, %rd5;
	cvta.to.global.u64 	%rd3, %rd6;
	cvta.to.global.u64 	%rd4, %rd7;
	mov.u64 	%rd13, $str;
$L__BB0_2:
	mul.wide.s32 	%rd9, %r15, 4;
	add.s64 	%rd10, %rd2, %rd9;
	ld.global.u32 	%r10, [%rd10];
	add.s64 	%rd11, %rd3, %rd9;
	ld.global.u32 	%r11, [%rd11];
	add.s32 	%r12, %r11, %r10;
	add.s64 	%rd12, %rd4, %rd9;
	st.global.u32 	[%rd12], %r12;
	add.s32 	%r5, %r15, %r3;
	setp.ge.u32 	%p2, %r5, %r6;
	@%p2 bra 	$L__BB0_4;
	st.local.v2.u32 	[%rd1], {%r3, %r15};
	st.local.u32 	[%rd1+8], %r5;
	cvta.global.u64 	%rd14, %rd13;
	{ // callseq 0, 0
	.param .b64 param0;
	st.param.b64 	[param0], %rd14;
	.param .b64 param1;
	st.param.b64 	[param1], %rd8;
	.param .b32 retval0;
	call.uni (retval0), 
	vprintf, 
	(
	param0, 
	param1
	);
	ld.param.b32 	%r13, [retval0];
	} // callseq 0
$L__BB0_4:
	setp.lt.s32 	%p3, %r5, %r6;
	mov.u32 	%r15, %r5;
	@%p3 bra 	$L__BB0_2;
$L__BB0_5:
	ret;

}
	// .globl	_Z3dotPfS_S_
.visible .entry _Z3dotPfS_S_(
	.param .u64 .ptr .align 1 _Z3dotPfS_S__param_0,
	.param .u64 .ptr .align 1 _Z3dotPfS_S__param_1,
	.param .u64 .ptr .align 1 _Z3dotPfS_S__param_2
)
{
	.reg .pred 	%p<7>;
	.reg .b32 	%r<18>;
	.reg .b32 	%f<14>;
	.reg .b64 	%rd<12>;
	// demoted variable
	.shared .align 4 .b8 _ZZ3dotPfS_S_E5cache[1024];
	ld.param.u64 	%rd3, [_Z3dotPfS_S__param_0];
	ld.param.u64 	%rd4, [_Z3dotPfS_S__param_1];
	ld.param.u64 	%rd5, [_Z3dotPfS_S__param_2];
	mov.u32 	%r1, %tid.x;
	mov.u32 	%r2, %ctaid.x;
	mov.u32 	%r17, %ntid.x;
	mad.lo.s32 	%r16, %r2, %r17, %r1;
	setp.gt.s32 	%p1, %r16, 33791;
	mov.f32 	%f13, 0f00000000;
	@%p1 bra 	$L__BB1_3;
	mov.u32 	%r11, %nctaid.x;
	mul.lo.s32 	%r5, %r17, %r11;
	cvta.to.global.u64 	%rd1, %rd3;
	cvta.to.global.u64 	%rd2, %rd4;
	mov.f32 	%f13, 0f00000000;
$L__BB1_2:
	mul.wide.s32 	%rd6, %r16, 4;
	add.s64 	%rd7, %rd1, %rd6;
	ld.global.f32 	%f6, [%rd7];
	add.s64 	%rd8, %rd2, %rd6;
	ld.global.f32 	%f7, [%rd8];
	fma.rn.f32 	%f13, %f6, %f7, %f13;
	add.s32 	%r16, %r16, %r5;
	setp.lt.s32 	%p2, %r16, 33792;
	@%p2 bra 	$L__BB1_2;
$L__BB1_3:
	shl.b32 	%r12, %r1, 2;
	mov.u32 	%r13, _ZZ3dotPfS_S_E5cache;
	add.s32 	%r8, %r13, %r12;
	st.shared.f32 	[%r8], %f13;
	bar.sync 	0;
	setp.lt.u32 	%p3, %r17, 2;
	@%p3 bra 	$L__BB1_7;
$L__BB1_4:
	shr.u32 	%r10, %r17, 1;
	setp.ge.u32 	%p4, %r1, %r10;
	@%p4 bra 	$L__BB1_6;
	shl.b32 	%r14, %r10, 2;
	add.s32 	%r15, %r8, %r14;
	ld.shared.f32 	%f8, [%r15];
	ld.shared.f32 	%f9, [%r8];
	add.f32 	%f10, %f8, %f9;
	st.shared.f32 	[%r8], %f10;
$L__BB1_6:
	bar.sync 	0;
	setp.gt.u32 	%p5, %r17, 3;
	mov.u32 	%r17, %r10;
	@%p5 bra 	$L__BB1_4;
$L__BB1_7:
	setp.ne.s32 	%p6, %r1, 0;
	@%p6 bra 	$L__BB1_9;
	ld.shared.f32 	%f11, [_ZZ3dotPfS_S_E5cache];
	cvta.to.global.u64 	%rd9, %rd5;
	mul.wide.u32 	%rd10, %r2, 4;
	add.s64 	%rd11, %rd9, %rd10;
	st.global.f32 	[%rd11], %f11;
$L__BB1_9:
	ret;

}


// ===== COMPILED SASS (sm_100) =====

	.target	sm_100

	.elftype	@"ET_EXEC"


//--------------------- .note.nv.tkinfo           --------------------------
	.section	.note.nv.tkinfo,"",@"SHT_NOTE"
	.sectionflags	@"SHF_NOTE_NV_TKINFO"
	.tkinfo
        /*0018*/ 	.word	0x00000002
        /*0030*/ 	.string	""
        /*0030*/ 	.string	"ptxas"
        /*0030*/ 	.string	"Cuda compilation tools, release 13.0, V13.0.88"
        /*0030*/ 	.string	"Build cuda_13.0.r13.0/compiler.36424714_0"
        /*0030*/ 	.string	"-arch sm_100 -m 64 "



//--------------------- .note.nv.cuinfo           --------------------------
	.section	.note.nv.cuinfo,"",@"SHT_NOTE"
	.sectionflags	@"SHF_NOTE_NV_CUINFO"
        /*0018*/ 	.short	0x0002
        /*001a*/ 	.short	0x0064
        /*001c*/ 	.short	0x0082
	.zero		2


//--------------------- .nv.info                  --------------------------
	.section	.nv.info,"",@"SHT_CUDA_INFO"
	.align	4


	//----- nvinfo : EIATTR_REGCOUNT
	.align		4
        /*0000*/ 	.byte	0x04, 0x2f
        /*0002*/ 	.short	(.L_2 - .L_1)
	.align		4
.L_1:
        /*0004*/ 	.word	index@(_Z18sum_array_gpu_longPiS_S_i)
        /*0008*/ 	.word	0x00000018


	//----- nvinfo : EIATTR_FRAME_SIZE
	.align		4
.L_2:
        /*000c*/ 	.byte	0x04, 0x11
        /*000e*/ 	.short	(.L_4 - .L_3)
	.align		4
.L_3:
        /*0010*/ 	.word	index@(_Z18sum_array_gpu_longPiS_S_i)
        /*0014*/ 	.word	0x00000010


	//----- nvinfo : EIATTR_REGCOUNT
	.align		4
.L_4:
        /*0018*/ 	.byte	0x04, 0x2f
        /*001a*/ 	.short	(.L_6 - .L_5)
	.align		4
.L_5:
        /*001c*/ 	.word	index@(_Z3dotPfS_S_)
        /*0020*/ 	.word	0x00000012


	//----- nvinfo : EIATTR_FRAME_SIZE
	.align		4
.L_6:
        /*0024*/ 	.byte	0x04, 0x11
        /*0026*/ 	.short	(.L_8 - .L_7)
	.align		4
.L_7:
        /*0028*/ 	.word	index@(_Z3dotPfS_S_)
        /*002c*/ 	.word	0x00000000


	//----- nvinfo : EIATTR_MIN_STACK_SIZE
	.align		4
.L_8:
        /*0030*/ 	.byte	0x04, 0x12
        /*0032*/ 	.short	(.L_10 - .L_9)
	.align		4
.L_9:
        /*0034*/ 	.word	index@(_Z3dotPfS_S_)
        /*0038*/ 	.word	0x00000000


	//----- nvinfo : EIATTR_MIN_STACK_SIZE
	.align		4
.L_10:
        /*003c*/ 	.byte	0x04, 0x12
        /*003e*/ 	.short	(.L_12 - .L_11)
	.align		4
.L_11:
        /*0040*/ 	.word	index@(_Z18sum_array_gpu_longPiS_S_i)
        /*0044*/ 	.word	0x00000010
.L_12:


//--------------------- .nv.compat                --------------------------
	.section	.nv.compat,"",@"SHT_CUDA_COMPAT_INFO"
	.align	4
        /*0000*/ 	.byte	0x02, 0x09, 0x00, 0x00, 0x02, 0x02, 0x01, 0x00, 0x02, 0x05, 0x05, 0x00, 0x03, 0x07, 0x01, 0x01
        /*0010*/ 	.byte	0x02, 0x03, 0x00, 0x00, 0x02, 0x06, 0x01, 0x00, 0x04, 0x0b, 0x08, 0x00, 0x09, 0x00, 0x00, 0x00
        /*0020*/ 	.byte	0x00, 0x00, 0x00, 0x00


//--------------------- .nv.info._Z3dotPfS_S_     --------------------------
	.section	.nv.info._Z3dotPfS_S_,"",@"SHT_CUDA_INFO"
	.sectionflags	@""
	.align	4


	//----- nvinfo : EIATTR_CUDA_API_VERSION
	.align		4
        /*0000*/ 	.byte	0x04, 0x37
        /*0002*/ 	.short	(.L_14 - .L_13)
.L_13:
        /*0004*/ 	.word	0x00000082


	//----- nvinfo : EIATTR_KPARAM_INFO
	.align		4
.L_14:
        /*0008*/ 	.byte	0x04, 0x17
        /*000a*/ 	.short	(.L_16 - .L_15)
.L_15:
        /*000c*/ 	.word	0x00000000
        /*0010*/ 	.short	0x0002
        /*0012*/ 	.short	0x0010
        /*0014*/ 	.byte	0x00, 0xf5, 0x21, 0x00


	//----- nvinfo : EIATTR_KPARAM_INFO
	.align		4
.L_16:
        /*0018*/ 	.byte	0x04, 0x17
        /*001a*/ 	.short	(.L_18 - .L_17)
.L_17:
        /*001c*/ 	.word	0x00000000
        /*0020*/ 	.short	0x0001
        /*0022*/ 	.short	0x0008
        /*0024*/ 	.byte	0x00, 0xf5, 0x21, 0x00


	//----- nvinfo : EIATTR_KPARAM_INFO
	.align		4
.L_18:
        /*0028*/ 	.byte	0x04, 0x17
        /*002a*/ 	.short	(.L_20 - .L_19)
.L_19:
        /*002c*/ 	.word	0x00000000
        /*0030*/ 	.short	0x0000
        /*0032*/ 	.short	0x0000
        /*0034*/ 	.byte	0x00, 0xf5, 0x21, 0x00


	//----- nvinfo : EIATTR_SPARSE_MMA_MASK
	.align		4
.L_20:
        /*0038*/ 	.byte	0x03, 0x50
        /*003a*/ 	.short	0x0000


	//----- nvinfo : EIATTR_MAXREG_COUNT
	.align		4
        /*003c*/ 	.byte	0x03, 0x1b
        /*003e*/ 	.short	0x00ff


	//----- nvinfo : EIATTR_NUM_BARRIERS
	.align		4
        /*0040*/ 	.byte	0x02, 0x4c
        /*0042*/ 	.byte	0x01
	.zero		1


	//----- nvinfo : EIATTR_MERCURY_ISA_VERSION
	.align		4
        /*0044*/ 	.byte	0x03, 0x5f
        /*0046*/ 	.short	0x0101


	//----- nvinfo : EIATTR_VRC_CTA_INIT_COUNT
	.align		4
        /*0048*/ 	.byte	0x02, 0x4a
	.zero		1
	.zero		1


	//----- nvinfo : EIATTR_EXIT_INSTR_OFFSETS
	.align		4
        /*004c*/ 	.byte	0x04, 0x1c
        /*004e*/ 	.short	(.L_22 - .L_21)


	//   ....[0]....
.L_21:
        /*0050*/ 	.word	0x000002d0


	//   ....[1]....
        /*0054*/ 	.word	0x00000350


	//----- nvinfo : EIATTR_CRS_STACK_SIZE
	.align		4
.L_22:
        /*0058*/ 	.byte	0x04, 0x1e
        /*005a*/ 	.short	(.L_24 - .L_23)
.L_23:
        /*005c*/ 	.word	0x00000000


	//----- nvinfo : EIATTR_CBANK_PARAM_SIZE
	.align		4
.L_24:
        /*0060*/ 	.byte	0x03, 0x19
        /*0062*/ 	.short	0x0018


	//----- nvinfo : EIATTR_PARAM_CBANK
	.align		4
        /*0064*/ 	.byte	0x04, 0x0a
        /*0066*/ 	.short	(.L_26 - .L_25)
	.align		4
.L_25:
        /*0068*/ 	.word	index@(.nv.constant0._Z3dotPfS_S_)
        /*006c*/ 	.short	0x0380
        /*006e*/ 	.short	0x0018


	//----- nvinfo : EIATTR_SW_WAR
	.align		4
.L_26:
        /*0070*/ 	.byte	0x04, 0x36
        /*0072*/ 	.short	(.L_28 - .L_27)
.L_27:
        /*0074*/ 	.word	0x00000008
.L_28:


//--------------------- .nv.info._Z18sum_array_gpu_longPiS_S_i --------------------------
	.section	.nv.info._Z18sum_array_gpu_longPiS_S_i,"",@"SHT_CUDA_INFO"
	.sectionflags	@""
	.align	4


	//----- nvinfo : EIATTR_CUDA_API_VERSION
	.align		4
        /*0000*/ 	.byte	0x04, 0x37
        /*0002*/ 	.short	(.L_30 - .L_29)
.L_29:
        /*0004*/ 	.word	0x00000082


	//----- nvinfo : EIATTR_KPARAM_INFO
	.align		4
.L_30:
        /*0008*/ 	.byte	0x04, 0x17
        /*000a*/ 	.short	(.L_32 - .L_31)
.L_31:
        /*000c*/ 	.word	0x00000000
        /*0010*/ 	.short	0x0003
        /*0012*/ 	.short	0x0018
        /*0014*/ 	.byte	0x00, 0xf0, 0x11, 0x00


	//----- nvinfo : EIATTR_KPARAM_INFO
	.align		4
.L_32:
        /*0018*/ 	.byte	0x04, 0x17
        /*001a*/ 	.short	(.L_34 - .L_33)
.L_33:
        /*001c*/ 	.word	0x00000000
        /*0020*/ 	.short	0x0002
        /*0022*/ 	.short	0x0010
        /*0024*/ 	.byte	0x00, 0xf5, 0x21, 0x00


	//----- nvinfo : EIATTR_KPARAM_INFO
	.align		4
.L_34:
        /*0028*/ 	.byte	0x04, 0x17
        /*002a*/ 	.short	(.L_36 - .L_35)
.L_35:
        /*002c*/ 	.word	0x00000000
        /*0030*/ 	.short	0x0001
        /*0032*/ 	.short	0x0008
        /*0034*/ 	.byte	0x00, 0xf5, 0x21, 0x00


	//----- nvinfo : EIATTR_KPARAM_INFO
	.align		4
.L_36:
        /*0038*/ 	.byte	0x04, 0x17
        /*003a*/ 	.short	(.L_38 - .L_37)
.L_37:
        /*003c*/ 	.word	0x00000000
        /*0040*/ 	.short	0x0000
        /*0042*/ 	.short	0x0000
        /*0044*/ 	.byte	0x00, 0xf5, 0x21, 0x00


	//----- nvinfo : EIATTR_SPARSE_MMA_MASK
	.align		4
.L_38:
        /*0048*/ 	.byte	0x03, 0x50
        /*004a*/ 	.short	0x0000


	//----- nvinfo : EIATTR_MAXREG_COUNT
	.align		4
        /*004c*/ 	.byte	0x03, 0x1b
        /*004e*/ 	.short	0x00ff


	//----- nvinfo : EIATTR_EXTERNS
	.align		4
        /*0050*/ 	.byte	0x04, 0x0f
        /*0052*/ 	.short	(.L_40 - .L_39)


	//   ....[0]....
	.align		4
.L_39:
        /*0054*/ 	.word	index@(vprintf)


	//----- nvinfo : EIATTR_MERCURY_ISA_VERSION
	.align		4
.L_40:
        /*0058*/ 	.byte	0x03, 0x5f
        /*005a*/ 	.short	0x0101


	//----- nvinfo : EIATTR_VRC_CTA_INIT_COUNT
	.align		4
        /*005c*/ 	.byte	0x02, 0x4a
	.zero		1
	.zero		1


	//----- nvinfo : EIATTR_SYSCALL_OFFSETS
	.align		4
        /*0060*/ 	.byte	0x04, 0x46
        /*0062*/ 	.short	(.L_42 - .L_41)


	//   ....[0]....
.L_41:
        /*0064*/ 	.word	0x000002d0


	//----- nvinfo : EIATTR_EXIT_INSTR_OFFSETS
	.align		4
.L_42:
        /*0068*/ 	.byte	0x04, 0x1c
        /*006a*/ 	.short	(.L_44 - .L_43)


	//   ....[0]....
.L_43:
        /*006c*/ 	.word	0x000000c0


	//   ....[1]....
        /*0070*/ 	.word	0x00000310


	//----- nvinfo : EIATTR_CRS_STACK_SIZE
	.align		4
.L_44:
        /*0074*/ 	.byte	0x04, 0x1e
        /*0076*/ 	.short	(.L_46 - .L_45)
.L_45:
        /*0078*/ 	.word	0x00000000


	//----- nvinfo : EIATTR_CBANK_PARAM_SIZE
	.align		4
.L_46:
        /*007c*/ 	.byte	0x03, 0x19
        /*007e*/ 	.short	0x001c


	//----- nvinfo : EIATTR_PARAM_CBANK
	.align		4
        /*0080*/ 	.byte	0x04, 0x0a
        /*0082*/ 	.short	(.L_48 - .L_47)
	.align		4
.L_47:
        /*0084*/ 	.word	index@(.nv.constant0._Z18sum_array_gpu_longPiS_S_i)
        /*0088*/ 	.short	0x0380
        /*008a*/ 	.short	0x001c


	//----- nvinfo : EIATTR_SW_WAR
	.align		4
.L_48:
        /*008c*/ 	.byte	0x04, 0x36
        /*008e*/ 	.short	(.L_50 - .L_49)
.L_49:
        /*0090*/ 	.word	0x00000008
.L_50:


//--------------------- .nv.callgraph             --------------------------
	.section	.nv.callgraph,"",@"SHT_CUDA_CALLGRAPH"
	.align	4
	.sectionentsize	8
	.align		4
        /*0000*/ 	.word	0x00000000
	.align		4
        /*0004*/ 	.word	0xffffffff
	.align		4
        /*0008*/ 	.word	index@(_Z18sum_array_gpu_longPiS_S_i)
	.align		4
        /*000c*/ 	.word	index@(vprintf)
	.align		4
        /*0010*/ 	.word	0x00000000
	.align		4
        /*0014*/ 	.word	0xfffffffe
	.align		4
        /*0018*/ 	.word	0x00000000
	.align		4
        /*001c*/ 	.word	0xfffffffd
	.align		4
        /*0020*/ 	.word	0x00000000
	.align		4
        /*0024*/ 	.word	0xfffffffc


//--------------------- .nv.constant4             --------------------------
	.section	.nv.constant4,"a",@progbits
	.align	8
	.align		8
.nv.constant4:
        /*0000*/ 	.dword	$str
	.align		8
        /*0008*/ 	.dword	vprintf


//--------------------- .text._Z3dotPfS_S_        --------------------------
	.section	.text._Z3dotPfS_S_,"ax",@progbits
	.align	128
        .global         _Z3dotPfS_S_
        .type           _Z3dotPfS_S_,@function
        .size           _Z3dotPfS_S_,(.L_x_10 - _Z3dotPfS_S_)
        .other          _Z3dotPfS_S_,@"STO_CUDA_ENTRY STV_DEFAULT"
_Z3dotPfS_S_:
.text._Z3dotPfS_S_:
[----:B------:R-:W-:Y:S01]  /*0000*/  LDC R1, c[0x0][0x37c] ;  /* 0x0000df00ff017b82 */ /* 0x000fe20000000800 */
[----:B------:R-:W0:Y:S01]  /*0010*/  S2R R12, SR_TID.X ;  /* 0x00000000000c7919 */ /* 0x000e220000002100 */
[----:B------:R-:W1:Y:S01]  /*0020*/  LDCU UR4, c[0x0][0x360] ;  /* 0x00006c00ff0477ac */ /* 0x000e620008000800 */
[----:B------:R-:W-:Y:S01]  /*0030*/  BSSY.RECONVERGENT B0, `(.L_x_0) ;  /* 0x0000015000007945 */ /* 0x000fe20003800200 */
[----:B------:R-:W-:Y:S01]  /*0040*/  IMAD.MOV.U32 R11, RZ, RZ, RZ ;  /* 0x000000ffff0b7224 */ /* 0x000fe200078e00ff */
[----:B------:R-:W0:Y:S01]  /*0050*/  S2R R13, SR_CTAID.X ;  /* 0x00000000000d7919 */ /* 0x000e220000002500 */
[----:B------:R-:W2:Y:S01]  /*0060*/  LDCU.64 UR6, c[0x0][0x358] ;  /* 0x00006b00ff0677ac */ /* 0x000ea20008000a00 */
[----:B-1----:R-:W-:Y:S02]  /*0070*/  IMAD.U32 R10, RZ, RZ, UR4 ;  /* 0x00000004ff0a7e24 */ /* 0x002fe4000f8e00ff */
[----:B0-----:R-:W-:-:S05]  /*0080*/  IMAD R0, R13, UR4, R12 ;  /* 0x000000040d007c24 */ /* 0x001fca000f8e020c */
[----:B------:R-:W-:-:S13]  /*0090*/  ISETP.GT.AND P0, PT, R0, 0x83ff, PT ;  /* 0x000083ff0000780c */ /* 0x000fda0003f04270 */
[----:B--2---:R-:W-:Y:S05]  /*00a0*/  @P0 BRA `(.L_x_1) ;  /* 0x0000000000340947 */ /* 0x004fea0003800000 */
[----:B------:R-:W0:Y:S01]  /*00b0*/  LDC.64 R6, c[0x0][0x380] ;  /* 0x0000e000ff067b82 */ /* 0x000e220000000a00 */
[----:B------:R-:W1:Y:S01]  /*00c0*/  LDCU UR4, c[0x0][0x370] ;  /* 0x00006e00ff0477ac */ /* 0x000e620008000800 */
[----:B------:R-:W-:-:S06]  /*00d0*/  HFMA2 R11, -RZ, RZ, 0, 0 ;  /* 0x00000000ff0b7431 */ /* 0x000fcc00000001ff */
[----:B------:R-:W2:Y:S01]  /*00e0*/  LDC.64 R8, c[0x0][0x388] ;  /* 0x0000e200ff087b82 */ /* 0x000ea20000000a00 */
[----:B-1----:R-:W-:-:S07]  /*00f0*/  IMAD R15, R10, UR4, RZ ;  /* 0x000000040a0f7c24 */ /* 0x002fce000f8e02ff */
.L_x_2:
[----:B0-----:R-:W-:-:S04]  /*0100*/  IMAD.WIDE R2, R0, 0x4, R6 ;  /* 0x0000000400027825 */ /* 0x001fc800078e0206 */
[----:B--2---:R-:W-:Y:S02]  /*0110*/  IMAD.WIDE R4, R0, 0x4, R8 ;  /* 0x0000000400047825 */ /* 0x004fe400078e0208 */
[----:B------:R-:W2:Y:S04]  /*0120*/  LDG.E R2, desc[UR6][R2.64] ;  /* 0x0000000602027981 */ /* 0x000ea8000c1e1900 */
[----:B------:R-:W2:Y:S01]  /*0130*/  LDG.E R4, desc[UR6][R4.64] ;  /* 0x0000000604047981 */ /* 0x000ea2000c1e1900 */
[----:B------:R-:W-:-:S05]  /*0140*/  IMAD.IADD R0, R15, 0x1, R0 ;  /* 0x000000010f007824 */ /* 0x000fca00078e0200 */
[----:B------:R-:W-:Y:S01]  /*0150*/  ISETP.GE.AND P0, PT, R0, 0x8400, PT ;  /* 0x000084000000780c */ /* 0x000fe20003f06270 */
[----:B--2---:R-:W-:-:S12]  /*0160*/  FFMA R11, R2, R4, R11 ;  /* 0x00000004020b7223 */ /* 0x004fd8000000000b */
[----:B------:R-:W-:Y:S05]  /*0170*/  @!P0 BRA `(.L_x_2) ;  /* 0xfffffffc00e08947 */ /* 0x000fea000383ffff */
.L_x_1:
[----:B------:R-:W-:Y:S05]  /*0180*/  BSYNC.RECONVERGENT B0 ;  /* 0x0000000000007941 */ /* 0x000fea0003800200 */
.L_x_0:
[----:B------:R-:W0:Y:S01]  /*0190*/  S2UR UR5, SR_CgaCtaId ;  /* 0x00000000000579c3 */ /* 0x000e220000008800 */
[----:B------:R-:W-:Y:S01]  /*01a0*/  UMOV UR4, 0x400 ;  /* 0x0000040000047882 */ /* 0x000fe20000000000 */
[----:B------:R-:W-:Y:S02]  /*01b0*/  ISETP.GE.U32.AND P1, PT, R10, 0x2, PT ;  /* 0x000000020a00780c */ /* 0x000fe40003f26070 */
[----:B------:R-:W-:Y:S01]  /*01c0*/  ISETP.NE.AND P0, PT, R12, RZ, PT ;  /* 0x000000ff0c00720c */ /* 0x000fe20003f05270 */
[----:B0-----:R-:W-:-:S06]  /*01d0*/  ULEA UR4, UR5, UR4, 0x18 ;  /* 0x0000000405047291 */ /* 0x001fcc000f8ec0ff */
[----:B------:R-:W-:-:S05]  /*01e0*/  LEA R0, R12, UR4, 0x2 ;  /* 0x000000040c007c11 */ /* 0x000fca000f8e10ff */
[----:B------:R0:W-:Y:S01]  /*01f0*/  STS [R0], R11 ;  /* 0x0000000b00007388 */ /* 0x0001e20000000800 */
[----:B------:R-:W-:Y:S06]  /*0200*/  BAR.SYNC.DEFER_BLOCKING 0x0 ;  /* 0x0000000000007b1d */ /* 0x000fec0000010000 */
[----:B------:R-:W-:Y:S05]  /*0210*/  @!P1 BRA `(.L_x_3) ;  /* 0x00000000002c9947 */ /* 0x000fea0003800000 */
.L_x_4:
[----:B------:R-:W-:-:S04]  /*0220*/  SHF.R.U32.HI R5, RZ, 0x1, R10 ;  /* 0x00000001ff057819 */ /* 0x000fc8000001160a */
[----:B------:R-:W-:-:S13]  /*0230*/  ISETP.GE.U32.AND P1, PT, R12, R5, PT ;  /* 0x000000050c00720c */ /* 0x000fda0003f26070 */
[----:B------:R-:W-:Y:S01]  /*0240*/  @!P1 LEA R2, R5, R0, 0x2 ;  /* 0x0000000005029211 */ /* 0x000fe200078e10ff */
[----:B------:R-:W-:Y:S05]  /*0250*/  @!P1 LDS R3, [R0] ;  /* 0x0000000000039984 */ /* 0x000fea0000000800 */
[----:B------:R-:W1:Y:S02]  /*0260*/  @!P1 LDS R2, [R2] ;  /* 0x0000000002029984 */ /* 0x000e640000000800 */
[----:B-1----:R-:W-:-:S05]  /*0270*/  @!P1 FADD R3, R2, R3 ;  /* 0x0000000302039221 */ /* 0x002fca0000000000 */
[----:B------:R1:W-:Y:S01]  /*0280*/  @!P1 STS [R0], R3 ;  /* 0x0000000300009388 */ /* 0x0003e20000000800 */
[----:B------:R-:W-:Y:S01]  /*0290*/  BAR.SYNC.DEFER_BLOCKING 0x0 ;  /* 0x0000000000007b1d */ /* 0x000fe20000010000 */
[----:B------:R-:W-:Y:S02]  /*02a0*/  ISETP.GT.U32.AND P1, PT, R10, 0x3, PT ;  /* 0x000000030a00780c */ /* 0x000fe40003f24070 */
[----:B------:R-:W-:-:S11]  /*02b0*/  MOV R10, R5 ;  /* 0x00000005000a7202 */ /* 0x000fd60000000f00 */
[----:B-1----:R-:W-:Y:S05]  /*02c0*/  @P1 BRA `(.L_x_4) ;  /* 0xfffffffc00d41947 */ /* 0x002fea000383ffff */
.L_x_3:
[----:B------:R-:W-:Y:S05]  /*02d0*/  @P0 EXIT ;  /* 0x000000000000094d */ /* 0x000fea0003800000 */
[----:B------:R-:W1:Y:S01]  /*02e0*/  S2UR UR5, SR_CgaCtaId ;  /* 0x00000000000579c3 */ /* 0x000e620000008800 */
[----:B------:R-:W-:-:S07]  /*02f0*/  UMOV UR4, 0x400 ;  /* 0x0000040000047882 */ /* 0x000fce0000000000 */
[----:B------:R-:W2:Y:S01]  /*0300*/  LDC.64 R2, c[0x0][0x390] ;  /* 0x0000e400ff027b82 */ /* 0x000ea20000000a00 */
[----:B-1----:R-:W-:Y:S01]  /*0310*/  ULEA UR4, UR5, UR4, 0x18 ;  /* 0x0000000405047291 */ /* 0x002fe2000f8ec0ff */
[----:B--2---:R-:W-:-:S08]  /*0320*/  IMAD.WIDE.U32 R2, R13, 0x4, R2 ;  /* 0x000000040d027825 */ /* 0x004fd000078e0002 */
[----:B------:R-:W1:Y:S04]  /*0330*/  LDS R5, [UR4] ;  /* 0x00000004ff057984 */ /* 0x000e680008000800 */
[----:B-1----:R-:W-:Y:S01]  /*0340*/  STG.E desc[UR6][R2.64], R5 ;  /* 0x0000000502007986 */ /* 0x002fe2000c101906 */
[----:B------:R-:W-:Y:S05]  /*0350*/  EXIT ;  /* 0x000000000000794d */ /* 0x000fea0003800000 */
.L_x_5:
[----:B------:R-:W-:-:S00]  /*0360*/  BRA `(.L_x_5) ;  /* 0xfffffffc00fc7947 */ /* 0x000fc0000383ffff */
[----:B------:R-:W-:-:S00]  /*0370*/  NOP ;  /* 0x0000000000007918 */ /* 0x000fc00000000000 */
        /* <DEDUP_REMOVED lines=8> */
.L_x_10:


//--------------------- .text._Z18sum_array_gpu_longPiS_S_i --------------------------
	.section	.text._Z18sum_array_gpu_longPiS_S_i,"ax",@progbits
	.align	128
        .global         _Z18sum_array_gpu_longPiS_S_i
        .type           _Z18sum_array_gpu_longPiS_S_i,@function
        .size           _Z18sum_array_gpu_longPiS_S_i,(.L_x_11 - _Z18sum_array_gpu_longPiS_S_i)
        .other          _Z18sum_array_gpu_longPiS_S_i,@"STO_CUDA_ENTRY STV_DEFAULT"
_Z18sum_array_gpu_longPiS_S_i:
.text._Z18sum_array_gpu_longPiS_S_i:
[----:B------:R-:W0:Y:S01]  /*0000*/  LDC R1, c[0x0][0x37c] ;  /* 0x0000df00ff017b82 */ /* 0x000e220000000800 */
[----:B------:R-:W1:Y:S01]  /*0010*/  S2R R19, SR_TID.X ;  /* 0x0000000000137919 */ /* 0x000e620000002100 */
[----:B------:R-:W2:Y:S06]  /*0020*/  LDCU UR5, c[0x0][0x2fc] ;  /* 0x00005f80ff0577ac */ /* 0x000eac0008000800 */
[----:B------:R-:W1:Y:S01]  /*0030*/  S2UR UR6, SR_CTAID.X ;  /* 0x00000000000679c3 */ /* 0x000e620000002500 */
[----:B0-----:R-:W-:Y:S01]  /*0040*/  VIADD R1, R1, 0xfffffff0 ;  /* 0xfffffff001017836 */ /* 0x001fe20000000000 */
[----:B------:R-:W0:Y:S01]  /*0050*/  LDCU UR7, c[0x0][0x398] ;  /* 0x00007300ff0777ac */ /* 0x000e220008000800 */
[----:B------:R-:W3:Y:S05]  /*0060*/  LDCU UR4, c[0x0][0x2f8] ;  /* 0x00005f00ff0477ac */ /* 0x000eea0008000800 */
[----:B------:R-:W1:Y:S01]  /*0070*/  LDC R2, c[0x0][0x360] ;  /* 0x0000d800ff027b82 */ /* 0x000e620000000800 */
[----:B---3--:R-:W-:-:S05]  /*0080*/  IADD3 R16, P1, PT, R1, UR4, RZ ;  /* 0x0000000401107c10 */ /* 0x008fca000ff3e0ff */
[----:B--2---:R-:W-:Y:S02]  /*0090*/  IMAD.X R17, RZ, RZ, UR5, P1 ;  /* 0x00000005ff117e24 */ /* 0x004fe400088e06ff */
[----:B-1----:R-:W-:-:S05]  /*00a0*/  IMAD R19, R2, UR6, R19 ;  /* 0x0000000602137c24 */ /* 0x002fca000f8e0213 */
[----:B0-----:R-:W-:-:S13]  /*00b0*/  ISETP.GE.AND P0, PT, R19, UR7, PT ;  /* 0x0000000713007c0c */ /* 0x001fda000bf06270 */
[----:B------:R-:W-:Y:S05]  /*00c0*/  @P0 EXIT ;  /* 0x000000000000094d */ /* 0x000fea0003800000 */
[----:B------:R-:W0:Y:S01]  /*00d0*/  LDCU UR4, c[0x0][0x370] ;  /* 0x00006e00ff0477ac */ /* 0x000e220008000800 */
[----:B------:R-:W1:Y:S01]  /*00e0*/  LDCU.64 UR36, c[0x0][0x358] ;  /* 0x00006b00ff2477ac */ /* 0x000e620008000a00 */
[----:B------:R-:W2:Y:S01]  /*00f0*/  LDCU UR38, c[0x0][0x398] ;  /* 0x00007300ff2677ac */ /* 0x000ea20008000800 */
[----:B0-----:R-:W-:-:S07]  /*0100*/  IMAD R2, R2, UR4, RZ ;  /* 0x0000000402027c24 */ /* 0x001fce000f8e02ff */
.L_x_8:
[----:B0-----:R-:W0:Y:S08]  /*0110*/  LDC.64 R4, c[0x0][0x380] ;  /* 0x0000e000ff047b82 */ /* 0x001e300000000a00 */
[----:B------:R-:W3:Y:S08]  /*0120*/  LDC.64 R6, c[0x0][0x388] ;  /* 0x0000e200ff067b82 */ /* 0x000ef00000000a00 */
[----:B------:R-:W4:Y:S01]  /*0130*/  LDC.64 R8, c[0x0][0x390] ;  /* 0x0000e400ff087b82 */ /* 0x000f220000000a00 */
[----:B0-----:R-:W-:-:S06]  /*0140*/  IMAD.WIDE R4, R19, 0x4, R4 ;  /* 0x0000000413047825 */ /* 0x001fcc00078e0204 */
[----:B-1----:R-:W5:Y:S01]  /*0150*/  LDG.E R4, desc[UR36][R4.64] ;  /* 0x0000002404047981 */ /* 0x002f62000c1e1900 */
[----:B---3--:R-:W-:-:S06]  /*0160*/  IMAD.WIDE R6, R19, 0x4, R6 ;  /* 0x0000000413067825 */ /* 0x008fcc00078e0206 */
[----:B------:R-:W5:Y:S01]  /*0170*/  LDG.E R7, desc[UR36][R6.64] ;  /* 0x0000002406077981 */ /* 0x000f62000c1e1900 */
[----:B----4-:R-:W-:-:S04]  /*0180*/  IMAD.WIDE R8, R19, 0x4, R8 ;  /* 0x0000000413087825 */ /* 0x010fc800078e0208 */
[----:B------:R-:W-:-:S05]  /*0190*/  IMAD.IADD R10, R2, 0x1, R19 ;  /* 0x00000001020a7824 */ /* 0x000fca00078e0213 */
[C---:B--2---:R-:W-:Y:S01]  /*01a0*/  ISETP.GE.U32.AND P0, PT, R10.reuse, UR38, PT ;  /* 0x000000260a007c0c */ /* 0x044fe2000bf06070 */
[----:B------:R-:W-:Y:S01]  /*01b0*/  BSSY.RECONVERGENT B6, `(.L_x_6) ;  /* 0x0000013000067945 */ /* 0x000fe20003800200 */
[----:B------:R-:W-:Y:S02]  /*01c0*/  ISETP.GE.AND P1, PT, R10, UR38, PT ;  /* 0x000000260a007c0c */ /* 0x000fe4000bf26270 */
[----:B------:R-:W-:Y:S01]  /*01d0*/  MOV R3, R19 ;  /* 0x0000001300037202 */ /* 0x000fe20000000f00 */
[----:B------:R-:W-:Y:S01]  /*01e0*/  IMAD.MOV.U32 R19, RZ, RZ, R10 ;  /* 0x000000ffff137224 */ /* 0x000fe200078e000a */
[----:B------:R-:W-:Y:S02]  /*01f0*/  P2R R18, PR, RZ, 0x2 ;  /* 0x00000002ff127803 */ /* 0x000fe40000000000 */
[----:B-----5:R-:W-:-:S05]  /*0200*/  IADD3 R11, PT, PT, R4, R7, RZ ;  /* 0x00000007040b7210 */ /* 0x020fca0007ffe0ff */
[----:B------:R0:W-:Y:S01]  /*0210*/  STG.E desc[UR36][R8.64], R11 ;  /* 0x0000000b08007986 */ /* 0x0001e2000c101924 */
[----:B------:R-:W-:Y:S05]  /*0220*/  @P0 BRA `(.L_x_7) ;  /* 0x00000000002c0947 */ /* 0x000fea0003800000 */
[----:B------:R-:W-:Y:S01]  /*0230*/  MOV R0, 0x8 ;  /* 0x0000000800007802 */ /* 0x000fe20000000f00 */
[----:B------:R1:W-:Y:S01]  /*0240*/  STL.64 [R1], R2 ;  /* 0x0000000201007387 */ /* 0x0003e20000100a00 */
[----:B------:R-:W2:Y:S01]  /*0250*/  LDCU.64 UR4, c[0x4][URZ] ;  /* 0x01000000ff0477ac */ /* 0x000ea20008000a00 */
[----:B------:R-:W-:Y:S01]  /*0260*/  MOV R6, R16 ;  /* 0x0000001000067202 */ /* 0x000fe20000000f00 */
[----:B0-----:R1:W0:Y:S01]  /*0270*/  LDC.64 R8, c[0x4][R0] ;  /* 0x0100000000087b82 */ /* 0x0012220000000a00 */
[----:B------:R1:W-:Y:S01]  /*0280*/  STL [R1+0x8], R10 ;  /* 0x0000080a01007387 */ /* 0x0003e20000100800 */
[----:B------:R-:W-:Y:S01]  /*0290*/  IMAD.MOV.U32 R7, RZ, RZ, R17 ;  /* 0x000000ffff077224 */ /* 0x000fe200078e0011 */
[----:B--2---:R-:W-:Y:S01]  /*02a0*/  MOV R4, UR4 ;  /* 0x0000000400047c02 */ /* 0x004fe20008000f00 */
[----:B-1----:R-:W-:-:S07]  /*02b0*/  IMAD.U32 R5, RZ, RZ, UR5 ;  /* 0x00000005ff057e24 */ /* 0x002fce000f8e00ff */
[----:B------:R-:W-:-:S07]  /*02c0*/  LEPC R20, `(.L_x_7) ;  /* 0x000000001014794e */ /* 0x000fce0000000000 */
[----:B0-----:R-:W-:Y:S05]  /*02d0*/  CALL.ABS.NOINC R8 ;  /* 0x0000000008007343 */ /* 0x001fea0003c00000 */
.L_x_7:
[----:B------:R-:W-:Y:S05]  /*02e0*/  BSYNC.RECONVERGENT B6 ;  /* 0x0000000000067941 */ /* 0x000fea0003800200 */
.L_x_6:
[----:B------:R-:W-:-:S13]  /*02f0*/  ISETP.NE.AND P6, PT, R18, RZ, PT ;  /* 0x000000ff1200720c */ /* 0x000fda0003fc5270 */
[----:B------:R-:W-:Y:S05]  /*0300*/  @!P6 BRA `(.L_x_8) ;  /* 0xfffffffc0080e947 */ /* 0x000fea000383ffff */
[----:B------:R-:W-:Y:S05]  /*0310*/  EXIT ;  /* 0x000000000000794d */ /* 0x000fea0003800000 */
.L_x_9:
        /* <DEDUP_REMOVED lines=14> */
.L_x_11:


//--------------------- .nv.global.init           --------------------------
	.section	.nv.global.init,"aw",@progbits
.nv.global.init:
	.type		$str,@object
	.size		$str,(.L_0 - $str)
$str:
        /*0000*/ 	.byte	0x6d, 0x61, 0x78, 0x3a, 0x20, 0x25, 0x64, 0x2c, 0x20, 0x74, 0x69, 0x64, 0x3a, 0x20, 0x25, 0x64
        /*0010*/ 	.byte	0x2c, 0x20, 0x61, 0x64, 0x64, 0x65, 0x64, 0x5f, 0x76, 0x61, 0x6c, 0x75, 0x65, 0x3a, 0x20, 0x25
        /*0020*/ 	.byte	0x64, 0x0a, 0x00
.L_0:


//--------------------- .nv.shared._Z3dotPfS_S_   --------------------------
	.section	.nv.shared._Z3dotPfS_S_,"aw",@nobits
	.sectionflags	@""
	.align	4
.nv.shared._Z3dotPfS_S_:
	.zero		2048


//--------------------- .nv.shared.reserved.0     --------------------------
	.section	.nv.shared.reserved.0,"aw",@nobits
	.weak		__nv_reservedSMEM_offset_0_alias
	.size		__nv_reservedSMEM_offset_0_alias, 0, 64
	.other		__nv_reservedSMEM_offset_0_alias,@"STO_CUDA_RESERVED_SHARED STV_DEFAULT"
__nv_reservedSMEM_offset_0_alias:
	.zero		0
	.zero		64


//--------------------- .nv.constant0._Z3dotPfS_S_ --------------------------
	.section	.nv.constant0._Z3dotPfS_S_,"a",@progbits
	.sectionflags	@""
	.align	4
.nv.constant0._Z3dotPfS_S_:
	.zero		920


//--------------------- .nv.constant0._Z18sum_array_gpu_longPiS_S_i --------------------------
	.section	.nv.constant0._Z18sum_array_gpu_longPiS_S_i,"a",@progbits
	.sectionflags	@""
	.align	4
.nv.constant0._Z18sum_array_gpu_longPiS_S_i:
	.zero		924


//--------------------- SYMBOLS --------------------------

	.type		.nv.reservedSmem.offset0,@object
	.size		.nv.reservedSmem.offset0,0x4
	.type		.nv.reservedSmem.cap,@object
	.size		.nv.reservedSmem.cap,0x4
	.type		vprintf,@function
